	.headerflags	@"EF_CUDA_TEXMODE_UNIFIED EF_CUDA_64BIT_ADDRESS EF_CUDA_ACCELERATORS EF_CUDA_SM90 EF_CUDA_VIRTUAL_SM(EF_CUDA_SM90)"
	.elftype	@"ET_EXEC"


//--------------------- .nv.info                  --------------------------
	.section	.nv.info,"",@"SHT_CUDA_INFO"
	.align	4


	//----- nvinfo : EIATTR_REGCOUNT
	.align		4
        /*0000*/ 	.byte	0x04, 0x2f
        /*0002*/ 	.short	(.L_1 - .L_0)
	.align		4
.L_0:
        /*0004*/ 	.word	index@(triton_poi_fused_avg_pool2d_45)
        /*0008*/ 	.word	0x00000020


	//----- nvinfo : EIATTR_MIN_STACK_SIZE
	.align		4
.L_1:
        /*000c*/ 	.byte	0x04, 0x12
        /*000e*/ 	.short	(.L_3 - .L_2)
	.align		4
.L_2:
        /*0010*/ 	.word	index@(triton_poi_fused_avg_pool2d_45)
        /*0014*/ 	.word	0x00000000


	//----- nvinfo : EIATTR_FRAME_SIZE
	.align		4
.L_3:
        /*0018*/ 	.byte	0x04, 0x11
        /*001a*/ 	.short	(.L_5 - .L_4)
	.align		4
.L_4:
        /*001c*/ 	.word	index@(triton_poi_fused_avg_pool2d_45)
        /*0020*/ 	.word	0x00000000


	//----- nvinfo : EIATTR_MIN_STACK_SIZE
	.align		4
.L_5:
        /*0024*/ 	.byte	0x04, 0x12
        /*0026*/ 	.short	(.L_7 - .L_6)
	.align		4
.L_6:
        /*0028*/ 	.word	index@(triton_poi_fused_avg_pool2d_45)
        /*002c*/ 	.word	0x00000000
.L_7:


//--------------------- .nv.info.triton_poi_fused_avg_pool2d_45 --------------------------
	.section	.nv.info.triton_poi_fused_avg_pool2d_45,"",@"SHT_CUDA_INFO"
	.sectionflags	@""
	.align	4


	//----- nvinfo : EIATTR_CUDA_API_VERSION
	.align		4
        /*0000*/ 	.byte	0x04, 0x37
        /*0002*/ 	.short	(.L_9 - .L_8)
.L_8:
        /*0004*/ 	.word	0x0000007c


	//----- nvinfo : EIATTR_KPARAM_INFO
	.align		4
.L_9:
        /*0008*/ 	.byte	0x04, 0x17
        /*000a*/ 	.short	(.L_11 - .L_10)
.L_10:
        /*000c*/ 	.word	0x00000000
        /*0010*/ 	.short	0x0002
        /*0012*/ 	.short	0x0010
        /*0014*/ 	.byte	0x00, 0xf0, 0x11, 0x00


	//----- nvinfo : EIATTR_KPARAM_INFO
	.align		4
.L_11:
        /*0018*/ 	.byte	0x04, 0x17
        /*001a*/ 	.short	(.L_13 - .L_12)
.L_12:
        /*001c*/ 	.word	0x00000000
        /*0020*/ 	.short	0x0001
        /*0022*/ 	.short	0x0008
        /*0024*/ 	.byte	0x00, 0xf4, 0x21, 0x00


	//----- nvinfo : EIATTR_KPARAM_INFO
	.align		4
.L_13:
        /*0028*/ 	.byte	0x04, 0x17
        /*002a*/ 	.short	(.L_15 - .L_14)
.L_14:
        /*002c*/ 	.word	0x00000000
        /*0030*/ 	.short	0x0000
        /*0032*/ 	.short	0x0000
        /*0034*/ 	.byte	0x00, 0xf4, 0x21, 0x00


	//----- nvinfo : EIATTR_SPARSE_MMA_MASK
	.align		4
.L_15:
        /*0038*/ 	.byte	0x03, 0x50
        /*003a*/ 	.short	0x0000


	//----- nvinfo : EIATTR_MAXREG_COUNT
	.align		4
        /*003c*/ 	.byte	0x03, 0x1b
        /*003e*/ 	.short	0x00ff


	//----- nvinfo : EIATTR_EXIT_INSTR_OFFSETS
	.align		4
        /*0040*/ 	.byte	0x04, 0x1c
        /*0042*/ 	.short	(.L_17 - .L_16)


	//   ....[0]....
.L_16:
        /*0044*/ 	.word	0x000008b0


	//----- nvinfo : EIATTR_REQNTID
	.align		4
.L_17:
        /*0048*/ 	.byte	0x04, 0x10
        /*004a*/ 	.short	(.L_19 - .L_18)
.L_18:
        /*004c*/ 	.word	0x00000080
        /*0050*/ 	.word	0x00000001
        /*0054*/ 	.word	0x00000001


	//----- nvinfo : EIATTR_CBANK_PARAM_SIZE
	.align		4
.L_19:
        /*0058*/ 	.byte	0x03, 0x19
        /*005a*/ 	.short	0x0014


	//----- nvinfo : EIATTR_PARAM_CBANK
	.align		4
        /*005c*/ 	.byte	0x04, 0x0a
        /*005e*/ 	.short	(.L_21 - .L_20)
	.align		4
.L_20:
        /*0060*/ 	.word	index@(.nv.constant0.triton_poi_fused_avg_pool2d_45)
        /*0064*/ 	.short	0x0210
        /*0066*/ 	.short	0x0014


	//----- nvinfo : EIATTR_SW_WAR
	.align		4
.L_21:
        /*0068*/ 	.byte	0x04, 0x36
        /*006a*/ 	.short	(.L_23 - .L_22)
.L_22:
        /*006c*/ 	.word	0x00000008
.L_23:


//--------------------- .nv.callgraph             --------------------------
	.section	.nv.callgraph,"",@"SHT_CUDA_CALLGRAPH"
	.align	4
	.sectionentsize	8
	.align		4
        /*0000*/ 	.word	0x00000000
	.align		4
        /*0004*/ 	.word	0xffffffff
	.align		4
        /*0008*/ 	.word	0x00000000
	.align		4
        /*000c*/ 	.word	0xfffffffe
	.align		4
        /*0010*/ 	.word	0x00000000
	.align		4
        /*0014*/ 	.word	0xfffffffd
	.align		4
        /*0018*/ 	.word	0x00000000
	.align		4
        /*001c*/ 	.word	0xfffffffc


//--------------------- .text.triton_poi_fused_avg_pool2d_45 --------------------------
	.section	.text.triton_poi_fused_avg_pool2d_45,"ax",@progbits
	.align	128
        .global         triton_poi_fused_avg_pool2d_45
        .type           triton_poi_fused_avg_pool2d_45,@function
        .size           triton_poi_fused_avg_pool2d_45,(.L_x_1 - triton_poi_fused_avg_pool2d_45)
        .other          triton_poi_fused_avg_pool2d_45,@"STO_CUDA_ENTRY STV_DEFAULT"
triton_poi_fused_avg_pool2d_45:
.text.triton_poi_fused_avg_pool2d_45:
[----:B------:R-:W-:Y:S01]  /*0000*/  LDC R1, c[0x0][0x28] ;  /* 0x00000a00ff017b82 */ /* 0x000fe20000000800 */
[----:B------:R-:W1:Y:S07]  /*0010*/  S2R R0, SR_TID.X ;  /* 0x0000000000007919 */ /* 0x000e6e0000002100 */
[----:B------:R-:W2:Y:S01]  /*0020*/  LDC.64 R8, c[0x0][0x210] ;  /* 0x00008400ff087b82 */ /* 0x000ea20000000a00 */
[----:B------:R-:W-:Y:S01]  /*0030*/  CS2R R10, SRZ ;  /* 0x00000000000a7805 */ /* 0x000fe2000001ff00 */
[----:B------:R-:W-:Y:S01]  /*0040*/  ULDC.64 UR4, c[0x0][0x208] ;  /* 0x0000820000047ab9 */ /* 0x000fe20000000a00 */
[----:B------:R-:W3:Y:S01]  /*0050*/  S2R R3, SR_CTAID.X ;  /* 0x0000000000037919 */ /* 0x000ee20000002500 */
[----:B-1----:R-:W-:-:S05]  /*0060*/  IMAD.SHL.U32 R0, R0, 0x2, RZ ;  /* 0x0000000200007824 */ /* 0x002fca00078e00ff */
[----:B------:R-:W-:-:S05]  /*0070*/  LOP3.LUT R0, R0, 0xfe, RZ, 0xc0, !PT ;  /* 0x000000fe00007812 */ /* 0x000fca00078ec0ff */
[----:B---3--:R-:W-:-:S04]  /*0080*/  IMAD R2, R3, 0x100, R0 ;  /* 0x0000010003027824 */ /* 0x008fc800078e0200 */
[----:B------:R-:W-:-:S05]  /*0090*/  IMAD.HI R0, R2, 0x38e38e39, RZ ;  /* 0x38e38e3902007827 */ /* 0x000fca00078e02ff */
[----:B------:R-:W-:-:S04]  /*00a0*/  SHF.R.U32.HI R3, RZ, 0x1f, R0 ;  /* 0x0000001fff037819 */ /* 0x000fc80000011600 */
[CC--:B------:R-:W-:Y:S02]  /*00b0*/  LEA.HI.SX32 R4, R0.reuse, R3.reuse, 0x19 ;  /* 0x0000000300047211 */ /* 0x0c0fe400078fcaff */
[----:B------:R-:W-:Y:S02]  /*00c0*/  LEA.HI.SX32 R0, R0, R3, 0x17 ;  /* 0x0000000300007211 */ /* 0x000fe400078fbaff */
[----:B------:R-:W-:Y:S02]  /*00d0*/  LEA.HI R3, R4, R4, RZ, 0x2 ;  /* 0x0000000404037211 */ /* 0x000fe400078f10ff */
[----:B------:R-:W-:Y:S02]  /*00e0*/  LEA.HI R5, R0, R0, RZ, 0x2 ;  /* 0x0000000000057211 */ /* 0x000fe400078f10ff */
[----:B------:R-:W-:Y:S02]  /*00f0*/  LOP3.LUT R3, R3, 0xfffffffc, RZ, 0xc0, !PT ;  /* 0xfffffffc03037812 */ /* 0x000fe400078ec0ff */
[----:B------:R-:W-:-:S03]  /*0100*/  LOP3.LUT R5, R5, 0xfffffffc, RZ, 0xc0, !PT ;  /* 0xfffffffc05057812 */ /* 0x000fc600078ec0ff */
[----:B------:R-:W-:Y:S02]  /*0110*/  IMAD.IADD R3, R4, 0x1, -R3 ;  /* 0x0000000104037824 */ /* 0x000fe400078e0a03 */
[----:B------:R-:W-:Y:S02]  /*0120*/  IMAD.IADD R6, R0, 0x1, -R5 ;  /* 0x0000000100067824 */ /* 0x000fe400078e0a05 */
[C---:B------:R-:W-:Y:S01]  /*0130*/  VIADD R5, R2.reuse, 0xfffff4c0 ;  /* 0xfffff4c002057836 */ /* 0x040fe20000000000 */
[C---:B------:R-:W-:Y:S02]  /*0140*/  ISETP.GT.AND P1, PT, R3.reuse, RZ, PT ;  /* 0x000000ff0300720c */ /* 0x040fe40003f24270 */
[----:B------:R-:W-:Y:S01]  /*0150*/  ISETP.GT.AND P3, PT, R3, -0x1, PT ;  /* 0xffffffff0300780c */ /* 0x000fe20003f64270 */
[----:B------:R-:W-:Y:S01]  /*0160*/  VIADD R15, R2, 0xfffff700 ;  /* 0xfffff700020f7836 */ /* 0x000fe20000000000 */
[C---:B------:R-:W-:Y:S01]  /*0170*/  ISETP.GT.AND P0, PT, R6.reuse, RZ, P1 ;  /* 0x000000ff0600720c */ /* 0x040fe20000f04270 */
[----:B--2---:R-:W-:Y:S01]  /*0180*/  IMAD.WIDE R4, R5, 0x4, R8 ;  /* 0x0000000405047825 */ /* 0x004fe200078e0208 */
[----:B------:R-:W-:-:S02]  /*0190*/  ISETP.GT.AND P3, PT, R6, RZ, P3 ;  /* 0x000000ff0600720c */ /* 0x000fc40001f64270 */
[----:B------:R-:W-:Y:S01]  /*01a0*/  CS2R R18, SRZ ;  /* 0x0000000000127805 */ /* 0x000fe2000001ff00 */
[----:B------:R-:W-:-:S08]  /*01b0*/  IMAD.WIDE R14, R15, 0x4, R8 ;  /* 0x000000040f0e7825 */ /* 0x000fd000078e0208 */
[----:B------:R1:W2:Y:S04]  /*01c0*/  @P0 LDG.E.64 R10, desc[UR4][R4.64] ;  /* 0x00000004040a0981 */ /* 0x0002a8000c1e1b00 */
[----:B------:R-:W3:Y:S01]  /*01d0*/  @P3 LDG.E.64 R18, desc[UR4][R14.64] ;  /* 0x000000040e123981 */ /* 0x000ee2000c1e1b00 */
[----:B------:R-:W-:Y:S01]  /*01e0*/  ISETP.GT.AND P1, PT, R6, -0x1, P1 ;  /* 0xffffffff0600780c */ /* 0x000fe20000f24270 */
[----:B------:R-:W-:Y:S01]  /*01f0*/  VIADD R21, R2, 0xfffffdc0 ;  /* 0xfffffdc002157836 */ /* 0x000fe20000000000 */
[----:B------:R-:W-:Y:S02]  /*0200*/  LOP3.LUT R0, R6, R3, RZ, 0xfc, !PT ;  /* 0x0000000306007212 */ /* 0x000fe400078efcff */
[----:B------:R-:W-:Y:S01]  /*0210*/  CS2R R16, SRZ ;  /* 0x0000000000107805 */ /* 0x000fe2000001ff00 */
[----:B------:R-:W-:Y:S01]  /*0220*/  VIADD R25, R2, 0xfffff940 ;  /* 0xfffff94002197836 */ /* 0x000fe20000000000 */
[----:B------:R-:W-:-:S02]  /*0230*/  CS2R R12, SRZ ;  /* 0x00000000000c7805 */ /* 0x000fc4000001ff00 */
[----:B------:R-:W-:Y:S01]  /*0240*/  ISETP.GT.AND P6, PT, R0, -0x1, PT ;  /* 0xffffffff0000780c */ /* 0x000fe20003fc4270 */
[----:B------:R-:W-:-:S04]  /*0250*/  IMAD.WIDE R20, R21, 0x4, R8 ;  /* 0x0000000415147825 */ /* 0x000fc800078e0208 */
[C---:B-1----:R-:W-:Y:S02]  /*0260*/  VIADD R5, R3.reuse, 0x1 ;  /* 0x0000000103057836 */ /* 0x042fe40000000000 */
[----:B------:R-:W-:Y:S01]  /*0270*/  VIADD R0, R6, 0x1 ;  /* 0x0000000106007836 */ /* 0x000fe20000000000 */
[----:B------:R1:W4:Y:S01]  /*0280*/  @P1 LDG.E.64 R16, desc[UR4][R20.64] ;  /* 0x0000000414101981 */ /* 0x000322000c1e1b00 */
[----:B------:R-:W-:Y:S02]  /*0290*/  VIADD R28, R3, 0x2 ;  /* 0x00000002031c7836 */ /* 0x000fe40000000000 */
[----:B------:R-:W-:Y:S01]  /*02a0*/  IMAD.WIDE R22, R2, 0x4, R8 ;  /* 0x0000000402167825 */ /* 0x000fe200078e0208 */
[----:B------:R-:W-:-:S03]  /*02b0*/  ISETP.GE.U32.AND P2, PT, R0, 0x4, PT ;  /* 0x000000040000780c */ /* 0x000fc60003f46070 */
[--C-:B-1----:R-:W-:Y:S01]  /*02c0*/  IMAD.WIDE R20, R25, 0x4, R8.reuse ;  /* 0x0000000419147825 */ /* 0x102fe200078e0208 */
[----:B------:R-:W-:Y:S01]  /*02d0*/  ISETP.GT.AND P4, PT, R3, RZ, !P2 ;  /* 0x000000ff0300720c */ /* 0x000fe20005784270 */
[----:B------:R1:W5:Y:S02]  /*02e0*/  @P6 LDG.E.64 R12, desc[UR4][R22.64] ;  /* 0x00000004160c6981 */ /* 0x000364000c1e1b00 */
[C---:B------:R-:W-:Y:S02]  /*02f0*/  VIADD R27, R2.reuse, 0x240 ;  /* 0x00000240021b7836 */ /* 0x040fe40000000000 */
[----:B------:R-:W-:Y:S02]  /*0300*/  VIADD R29, R2, 0x900 ;  /* 0x00000900021d7836 */ /* 0x000fe40000000000 */
[----:B-1----:R-:W-:Y:S01]  /*0310*/  IMAD.WIDE R22, R27, 0x4, R8 ;  /* 0x000000041b167825 */ /* 0x002fe200078e0208 */
[----:B------:R-:W-:-:S05]  /*0320*/  IADD3 R27, R2, 0x6c0, RZ ;  /* 0x000006c0021b7810 */ /* 0x000fca0007ffe0ff */
[----:B------:R-:W-:Y:S01]  /*0330*/  IMAD.WIDE R26, R27, 0x4, R8 ;  /* 0x000000041b1a7825 */ /* 0x000fe200078e0208 */
[----:B------:R-:W-:Y:S02]  /*0340*/  CS2R R14, SRZ ;  /* 0x00000000000e7805 */ /* 0x000fe4000001ff00 */
[----:B------:R-:W-:Y:S02]  /*0350*/  ISETP.GT.AND P2, PT, R3, -0x1, !P2 ;  /* 0xffffffff0300780c */ /* 0x000fe40005744270 */
[----:B--2---:R-:W-:Y:S02]  /*0360*/  SEL R4, R10, RZ, P0 ;  /* 0x000000ff0a047207 */ /* 0x004fe40000000000 */
[----:B------:R-:W-:Y:S02]  /*0370*/  SEL R7, R11, RZ, P0 ;  /* 0x000000ff0b077207 */ /* 0x000fe40000000000 */
[----:B------:R-:W-:Y:S02]  /*0380*/  ISETP.GE.U32.AND P0, PT, R5, 0x4, PT ;  /* 0x000000040500780c */ /* 0x000fe40003f06070 */
[----:B---3--:R-:W-:-:S02]  /*0390*/  SEL R25, R18, RZ, P3 ;  /* 0x000000ff12197207 */ /* 0x008fc40001800000 */
[----:B------:R-:W-:Y:S02]  /*03a0*/  SEL R24, R19, RZ, P3 ;  /* 0x000000ff13187207 */ /* 0x000fe40001800000 */
[C---:B------:R-:W-:Y:S02]  /*03b0*/  ISETP.GE.AND P3, PT, R3.reuse, 0x3, PT ;  /* 0x000000030300780c */ /* 0x040fe40003f66270 */
[C---:B------:R-:W-:Y:S02]  /*03c0*/  ISETP.GT.AND P5, PT, R6.reuse, RZ, !P0 ;  /* 0x000000ff0600720c */ /* 0x040fe400047a4270 */
[----:B------:R-:W-:Y:S02]  /*03d0*/  ISETP.GT.AND P0, PT, R6, -0x1, !P0 ;  /* 0xffffffff0600780c */ /* 0x000fe40004704270 */
[----:B------:R-:W-:Y:S02]  /*03e0*/  SEL R28, R28, RZ, !P3 ;  /* 0x000000ff1c1c7207 */ /* 0x000fe40005800000 */
[----:B------:R-:W-:-:S02]  /*03f0*/  ISETP.GT.AND P3, PT, R3, 0x2, PT ;  /* 0x000000020300780c */ /* 0x000fc40003f64270 */
[----:B------:R-:W-:Y:S02]  /*0400*/  CS2R R10, SRZ ;  /* 0x00000000000a7805 */ /* 0x000fe4000001ff00 */
[----:B------:R-:W-:-:S03]  /*0410*/  CS2R R18, SRZ ;  /* 0x0000000000127805 */ /* 0x000fc6000001ff00 */
[----:B------:R-:W2:Y:S04]  /*0420*/  @P5 LDG.E.64 R14, desc[UR4][R20.64] ;  /* 0x00000004140e5981 */ /* 0x000ea8000c1e1b00 */
[----:B------:R1:W3:Y:S04]  /*0430*/  @P0 LDG.E.64 R10, desc[UR4][R22.64] ;  /* 0x00000004160a0981 */ /* 0x0002e8000c1e1b00 */
[----:B------:R4:W3:Y:S01]  /*0440*/  @P4 LDG.E.64 R18, desc[UR4][R26.64] ;  /* 0x000000041a124981 */ /* 0x0008e2000c1e1b00 */
[----:B-1----:R-:W-:-:S04]  /*0450*/  IMAD.WIDE R22, R29, 0x4, R8 ;  /* 0x000000041d167825 */ /* 0x002fc800078e0208 */
[----:B------:R-:W-:Y:S02]  /*0460*/  VIADD R29, R28, 0x5 ;  /* 0x000000051c1d7836 */ /* 0x000fe40000000000 */
[----:B------:R-:W-:Y:S01]  /*0470*/  @!P3 IMAD.MOV R29, RZ, RZ, R28 ;  /* 0x000000ffff1db224 */ /* 0x000fe200078e021c */
[C---:B------:R-:W-:Y:S01]  /*0480*/  ISETP.GE.AND P3, PT, R6.reuse, 0x3, PT ;  /* 0x000000030600780c */ /* 0x040fe20003f66270 */
[----:B0---4-:R-:W-:-:S05]  /*0490*/  VIADD R26, R6, 0x2 ;  /* 0x00000002061a7836 */ /* 0x011fca0000000000 */
[----:B------:R-:W-:Y:S02]  /*04a0*/  SEL R26, R26, RZ, !P3 ;  /* 0x000000ff1a1a7207 */ /* 0x000fe40005800000 */
[----:B------:R-:W-:Y:S02]  /*04b0*/  ISETP.GT.AND P3, PT, R6, 0x2, PT ;  /* 0x000000020600780c */ /* 0x000fe40003f64270 */
[----:B------:R-:W-:Y:S02]  /*04c0*/  CS2R R20, SRZ ;  /* 0x0000000000147805 */ /* 0x000fe4000001ff00 */
[----:B------:R-:W-:Y:S01]  /*04d0*/  LOP3.LUT R5, R0, R5, RZ, 0xfc, !PT ;  /* 0x0000000500057212 */ /* 0x000fe200078efcff */
[----:B------:R-:W-:-:S03]  /*04e0*/  VIADD R0, R26, 0x5 ;  /* 0x000000051a007836 */ /* 0x000fc60000000000 */
[----:B------:R0:W4:Y:S05]  /*04f0*/  @P2 LDG.E.64 R20, desc[UR4][R22.64] ;  /* 0x0000000416142981 */ /* 0x00012a000c1e1b00 */
[----:B------:R-:W-:Y:S02]  /*0500*/  @!P3 IADD3 R0, R26, RZ, RZ ;  /* 0x000000ff1a00b210 */ /* 0x000fe40007ffe0ff */
[----:B------:R-:W-:Y:S01]  /*0510*/  ISETP.GE.U32.AND P3, PT, R5, 0x4, PT ;  /* 0x000000040500780c */ /* 0x000fe20003f66070 */
[----:B0-----:R-:W-:-:S04]  /*0520*/  VIADD R23, R2, 0xb40 ;  /* 0x00000b4002177836 */ /* 0x001fc80000000000 */
[----:B------:R-:W-:Y:S01]  /*0530*/  IMAD.WIDE R22, R23, 0x4, R8 ;  /* 0x0000000417167825 */ /* 0x000fe200078e0208 */
[----:B------:R-:W-:-:S07]  /*0540*/  CS2R R8, SRZ ;  /* 0x0000000000087805 */ /* 0x000fce000001ff00 */
[----:B------:R-:W4:Y:S01]  /*0550*/  @!P3 LDG.E.64 R8, desc[UR4][R22.64] ;  /* 0x000000041608b981 */ /* 0x000f22000c1e1b00 */
[----:B------:R-:W-:-:S04]  /*0560*/  IMAD.IADD R5, R3, 0x1, R6 ;  /* 0x0000000103057824 */ /* 0x000fc800078e0206 */
[----:B------:R-:W-:-:S05]  /*0570*/  IMAD R5, R3, R6, -R5 ;  /* 0x0000000603057224 */ /* 0x000fca00078e0a05 */
[----:B------:R-:W-:Y:S01]  /*0580*/  IADD3 R5, R0, R5, R29 ;  /* 0x0000000500057210 */ /* 0x000fe20007ffe01d */
[----:B------:R-:W-:-:S04]  /*0590*/  IMAD R6, R6, R29, RZ ;  /* 0x0000001d06067224 */ /* 0x000fc800078e02ff */
[----:B------:R-:W-:Y:S02]  /*05a0*/  VIADD R5, R5, 0x1 ;  /* 0x0000000105057836 */ /* 0x000fe40000000000 */
[----:B------:R-:W-:Y:S02]  /*05b0*/  IMAD R3, R3, R0, R6 ;  /* 0x0000000003037224 */ /* 0x000fe400078e0206 */
[----:B------:R-:W-:-:S04]  /*05c0*/  IMAD R0, R0, R29, R5 ;  /* 0x0000001d00007224 */ /* 0x000fc800078e0205 */
[----:B------:R-:W-:Y:S02]  /*05d0*/  IMAD.IADD R0, R0, 0x1, -R3 ;  /* 0x0000000100007824 */ /* 0x000fe400078e0a03 */
[----:B------:R-:W-:Y:S01]  /*05e0*/  FADD R25, R4, R25 ;  /* 0x0000001904197221 */ /* 0x000fe20000000000 */
[----:B------:R-:W-:Y:S01]  /*05f0*/  FADD R24, R7, R24 ;  /* 0x0000001807187221 */ /* 0x000fe20000000000 */
[----:B------:R-:W-:Y:S01]  /*0600*/  SEL R16, R16, RZ, P1 ;  /* 0x000000ff10107207 */ /* 0x000fe20000800000 */
[----:B------:R-:W0:Y:S01]  /*0610*/  LDC.64 R4, c[0x0][0x218] ;  /* 0x00008600ff047b82 */ /* 0x000e220000000a00 */
[----:B------:R-:W-:Y:S02]  /*0620*/  I2FP.F32.S32 R0, R0 ;  /* 0x0000000000007245 */ /* 0x000fe40000201400 */
[----:B------:R-:W-:Y:S02]  /*0630*/  SEL R17, R17, RZ, P1 ;  /* 0x000000ff11117207 */ /* 0x000fe40000800000 */
[----:B------:R-:W-:-:S02]  /*0640*/  FSETP.GT.AND P1, PT, |R0|, 8.50705917302346158658e+37, PT ;  /* 0x7e8000000000780b */ /* 0x000fc40003f24200 */
[----:B-----5:R-:W-:Y:S02]  /*0650*/  SEL R12, R12, RZ, P6 ;  /* 0x000000ff0c0c7207 */ /* 0x020fe40003000000 */
[----:B------:R-:W-:Y:S01]  /*0660*/  SEL R13, R13, RZ, P6 ;  /* 0x000000ff0d0d7207 */ /* 0x000fe20003000000 */
[----:B0-----:R-:W-:Y:S01]  /*0670*/  IMAD.WIDE R4, R2, 0x4, R4 ;  /* 0x0000000402047825 */ /* 0x001fe200078e0204 */
[----:B--2---:R-:W-:Y:S02]  /*0680*/  SEL R14, R14, RZ, P5 ;  /* 0x000000ff0e0e7207 */ /* 0x004fe40002800000 */
[----:B------:R-:W-:Y:S02]  /*0690*/  SEL R15, R15, RZ, P5 ;  /* 0x000000ff0f0f7207 */ /* 0x000fe40002800000 */
[----:B---3--:R-:W-:Y:S01]  /*06a0*/  SEL R10, R10, RZ, P0 ;  /* 0x000000ff0a0a7207 */ /* 0x008fe20000000000 */
[----:B------:R-:W-:Y:S01]  /*06b0*/  FADD R25, R25, R14 ;  /* 0x0000000e19197221 */ /* 0x000fe20000000000 */
[----:B------:R-:W-:Y:S01]  /*06c0*/  SEL R11, R11, RZ, P0 ;  /* 0x000000ff0b0b7207 */ /* 0x000fe20000000000 */
[----:B------:R-:W-:Y:S01]  /*06d0*/  FADD R24, R24, R15 ;  /* 0x0000000f18187221 */ /* 0x000fe20000000000 */
[----:B------:R-:W-:Y:S01]  /*06e0*/  FSETP.GEU.AND P0, PT, |R0|, 1.175494350822287508e-38, PT ;  /* 0x008000000000780b */ /* 0x000fe20003f0e200 */
[----:B------:R-:W-:-:S02]  /*06f0*/  FADD R25, R25, R16 ;  /* 0x0000001019197221 */ /* 0x000fc40000000000 */
[----:B------:R-:W-:Y:S02]  /*0700*/  FADD R24, R24, R17 ;  /* 0x0000001118187221 */ /* 0x000fe40000000000 */
[----:B------:R-:W-:Y:S02]  /*0710*/  FADD R25, R25, R12 ;  /* 0x0000000c19197221 */ /* 0x000fe40000000000 */
[----:B------:R-:W-:Y:S01]  /*0720*/  FADD R24, R24, R13 ;  /* 0x0000000d18187221 */ /* 0x000fe20000000000 */
[----:B------:R-:W-:Y:S01]  /*0730*/  SEL R18, R18, RZ, P4 ;  /* 0x000000ff12127207 */ /* 0x000fe20002000000 */
[----:B------:R-:W-:Y:S01]  /*0740*/  @P1 FMUL R0, R0, 0.25 ;  /* 0x3e80000000001820 */ /* 0x000fe20000400000 */
[----:B------:R-:W-:Y:S01]  /*0750*/  SEL R19, R19, RZ, P4 ;  /* 0x000000ff13137207 */ /* 0x000fe20002000000 */
[----:B------:R-:W-:Y:S01]  /*0760*/  FADD R25, R25, R10 ;  /* 0x0000000a19197221 */ /* 0x000fe20000000000 */
[----:B------:R-:W-:Y:S01]  /*0770*/  FADD R24, R24, R11 ;  /* 0x0000000b18187221 */ /* 0x000fe20000000000 */
[----:B------:R-:W-:-:S02]  /*0780*/  @!P0 FMUL R0, R0, 16777216 ;  /* 0x4b80000000008820 */ /* 0x000fc40000400000 */
[----:B------:R-:W-:Y:S01]  /*0790*/  FADD R25, R25, R18 ;  /* 0x0000001219197221 */ /* 0x000fe20000000000 */
[----:B------:R-:W-:-:S03]  /*07a0*/  FADD R24, R24, R19 ;  /* 0x0000001318187221 */ /* 0x000fc60000000000 */
[----:B------:R-:W0:Y:S01]  /*07b0*/  MUFU.RCP R0, R0 ;  /* 0x0000000000007308 */ /* 0x000e220000001000 */
[----:B----4-:R-:W-:Y:S02]  /*07c0*/  SEL R20, R20, RZ, P2 ;  /* 0x000000ff14147207 */ /* 0x010fe40001000000 */
[----:B------:R-:W-:-:S03]  /*07d0*/  SEL R21, R21, RZ, P2 ;  /* 0x000000ff15157207 */ /* 0x000fc60001000000 */
[----:B------:R-:W-:Y:S02]  /*07e0*/  FADD R25, R25, R20 ;  /* 0x0000001419197221 */ /* 0x000fe40000000000 */
[----:B------:R-:W-:Y:S01]  /*07f0*/  FADD R24, R24, R21 ;  /* 0x0000001518187221 */ /* 0x000fe20000000000 */
[----:B------:R-:W-:Y:S02]  /*0800*/  SEL R8, R8, RZ, !P3 ;  /* 0x000000ff08087207 */ /* 0x000fe40005800000 */
[----:B------:R-:W-:-:S03]  /*0810*/  SEL R9, R9, RZ, !P3 ;  /* 0x000000ff09097207 */ /* 0x000fc60005800000 */
[----:B------:R-:W-:Y:S02]  /*0820*/  FADD R8, R25, R8 ;  /* 0x0000000819087221 */ /* 0x000fe40000000000 */
[----:B------:R-:W-:Y:S02]  /*0830*/  FADD R9, R24, R9 ;  /* 0x0000000918097221 */ /* 0x000fe40000000000 */
[----:B------:R-:W-:Y:S02]  /*0840*/  @P1 FMUL R8, R8, 0.25 ;  /* 0x3e80000008081820 */ /* 0x000fe40000400000 */
[----:B------:R-:W-:Y:S02]  /*0850*/  @P1 FMUL R9, R9, 0.25 ;  /* 0x3e80000009091820 */ /* 0x000fe40000400000 */
[----:B------:R-:W-:Y:S02]  /*0860*/  @!P0 FMUL R8, R8, 16777216 ;  /* 0x4b80000008088820 */ /* 0x000fe40000400000 */
[----:B------:R-:W-:-:S02]  /*0870*/  @!P0 FMUL R9, R9, 16777216 ;  /* 0x4b80000009098820 */ /* 0x000fc40000400000 */
[C---:B0-----:R-:W-:Y:S02]  /*0880*/  FMUL R8, R0.reuse, R8 ;  /* 0x0000000800087220 */ /* 0x041fe40000400000 */
[----:B------:R-:W-:-:S05]  /*0890*/  FMUL R9, R0, R9 ;  /* 0x0000000900097220 */ /* 0x000fca0000400000 */
[----:B------:R-:W-:Y:S01]  /*08a0*/  STG.E.64 desc[UR4][R4.64], R8 ;  /* 0x0000000804007986 */ /* 0x000fe2000c101b04 */
[----:B------:R-:W-:Y:S05]  /*08b0*/  EXIT ;  /* 0x000000000000794d */ /* 0x000fea0003800000 */
.L_x_0:
[----:B------:R-:W-:-:S00]  /*08c0*/  BRA `(.L_x_0) ;  /* 0xfffffffc00fc7947 */ /* 0x000fc0000383ffff */
[----:B------:R-:W-:-:S00]  /*08d0*/  NOP ;  /* 0x0000000000007918 */ /* 0x000fc00000000000 */
        /* <DEDUP_REMOVED lines=10> */
.L_x_1:


//--------------------- .nv.constant0.triton_poi_fused_avg_pool2d_45 --------------------------
	.section	.nv.constant0.triton_poi_fused_avg_pool2d_45,"a",@progbits
	.sectionflags	@""
	.align	4
.nv.constant0.triton_poi_fused_avg_pool2d_45:
	.zero		548
